//
// Generated by NVIDIA NVVM Compiler
//
// Compiler Build ID: CL-36424714
// Cuda compilation tools, release 13.0, V13.0.88
// Based on NVVM 20.0.0
//

.version 9.0
.target sm_100
.address_size 64

	// .globl	_Z9CUDAcountPcPj

.visible .entry _Z9CUDAcountPcPj(
	.param .u64 .ptr .align 1 _Z9CUDAcountPcPj_param_0,
	.param .u64 .ptr .align 1 _Z9CUDAcountPcPj_param_1
)
{
	.reg .pred 	%p<2>;
	.reg .b16 	%rs<2>;
	.reg .b32 	%r<3>;
	.reg .b64 	%rd<7>;

	ld.param.u64 	%rd2, [_Z9CUDAcountPcPj_param_0];
	ld.param.u64 	%rd1, [_Z9CUDAcountPcPj_param_1];
	cvta.to.global.u64 	%rd3, %rd2;
	mov.u32 	%r1, %tid.x;
	cvt.u64.u32 	%rd4, %r1;
	add.s64 	%rd5, %rd3, %rd4;
	ld.global.u8 	%rs1, [%rd5];
	setp.ne.s16 	%p1, %rs1, 97;
	@%p1 bra 	$L__BB0_2;
	cvta.to.global.u64 	%rd6, %rd1;
	atom.global.add.u32 	%r2, [%rd6], 1;
$L__BB0_2:
	ret;

}


// ===== COMPILED SASS (sm_100) =====

	.target	sm_100

	.elftype	@"ET_EXEC"


//--------------------- .note.nv.tkinfo           --------------------------
	.section	.note.nv.tkinfo,"",@"SHT_NOTE"
	.sectionflags	@"SHF_NOTE_NV_TKINFO"
	.tkinfo
        /*0018*/ 	.word	0x00000002
        /*0030*/ 	.string	""
        /*0030*/ 	.string	"ptxas"
        /*0030*/ 	.string	"Cuda compilation tools, release 13.0, V13.0.88"
        /*0030*/ 	.string	"Build cuda_13.0.r13.0/compiler.36424714_0"
        /*0030*/ 	.string	"-arch sm_100 -m 64 "



//--------------------- .note.nv.cuinfo           --------------------------
	.section	.note.nv.cuinfo,"",@"SHT_NOTE"
	.sectionflags	@"SHF_NOTE_NV_CUINFO"
        /*0018*/ 	.short	0x0002
        /*001a*/ 	.short	0x0064
        /*001c*/ 	.short	0x0082
	.zero		2


//--------------------- .nv.info                  --------------------------
	.section	.nv.info,"",@"SHT_CUDA_INFO"
	.align	4


	//----- nvinfo : EIATTR_REGCOUNT
	.align		4
        /*0000*/ 	.byte	0x04, 0x2f
        /*0002*/ 	.short	(.L_1 - .L_0)
	.align		4
.L_0:
        /*0004*/ 	.word	index@(_Z9CUDAcountPcPj)
        /*0008*/ 	.word	0x00000008


	//----- nvinfo : EIATTR_FRAME_SIZE
	.align		4
.L_1:
        /*000c*/ 	.byte	0x04, 0x11
        /*000e*/ 	.short	(.L_3 - .L_2)
	.align		4
.L_2:
        /*0010*/ 	.word	index@(_Z9CUDAcountPcPj)
        /*0014*/ 	.word	0x00000000


	//----- nvinfo : EIATTR_MIN_STACK_SIZE
	.align		4
.L_3:
        /*0018*/ 	.byte	0x04, 0x12
        /*001a*/ 	.short	(.L_5 - .L_4)
	.align		4
.L_4:
        /*001c*/ 	.word	index@(_Z9CUDAcountPcPj)
        /*0020*/ 	.word	0x00000000
.L_5:


//--------------------- .nv.compat                --------------------------
	.section	.nv.compat,"",@"SHT_CUDA_COMPAT_INFO"
	.align	4
        /*0000*/ 	.byte	0x02, 0x09, 0x00, 0x00, 0x02, 0x02, 0x01, 0x00, 0x02, 0x05, 0x05, 0x00, 0x03, 0x07, 0x01, 0x01
        /*0010*/ 	.byte	0x02, 0x03, 0x00, 0x00, 0x02, 0x06, 0x01, 0x00, 0x04, 0x0b, 0x08, 0x00, 0x09, 0x00, 0x00, 0x00
        /*0020*/ 	.byte	0x00, 0x00, 0x00, 0x00


//--------------------- .nv.info._Z9CUDAcountPcPj --------------------------
	.section	.nv.info._Z9CUDAcountPcPj,"",@"SHT_CUDA_INFO"
	.sectionflags	@""
	.align	4


	//----- nvinfo : EIATTR_CUDA_API_VERSION
	.align		4
        /*0000*/ 	.byte	0x04, 0x37
        /*0002*/ 	.short	(.L_7 - .L_6)
.L_6:
        /*0004*/ 	.word	0x00000082


	//----- nvinfo : EIATTR_KPARAM_INFO
	.align		4
.L_7:
        /*0008*/ 	.byte	0x04, 0x17
        /*000a*/ 	.short	(.L_9 - .L_8)
.L_8:
        /*000c*/ 	.word	0x00000000
        /*0010*/ 	.short	0x0001
        /*0012*/ 	.short	0x0008
        /*0014*/ 	.byte	0x00, 0xf5, 0x21, 0x00


	//----- nvinfo : EIATTR_KPARAM_INFO
	.align		4
.L_9:
        /*0018*/ 	.byte	0x04, 0x17
        /*001a*/ 	.short	(.L_11 - .L_10)
.L_10:
        /*001c*/ 	.word	0x00000000
        /*0020*/ 	.short	0x0000
        /*0022*/ 	.short	0x0000
        /*0024*/ 	.byte	0x00, 0xf5, 0x21, 0x00


	//----- nvinfo : EIATTR_SPARSE_MMA_MASK
	.align		4
.L_11:
        /*0028*/ 	.byte	0x03, 0x50
        /*002a*/ 	.short	0x0000


	//----- nvinfo : EIATTR_MAXREG_COUNT
	.align		4
        /*002c*/ 	.byte	0x03, 0x1b
        /*002e*/ 	.short	0x00ff


	//----- nvinfo : EIATTR_MERCURY_ISA_VERSION
	.align		4
        /*0030*/ 	.byte	0x03, 0x5f
        /*0032*/ 	.short	0x0101


	//----- nvinfo : EIATTR_INT_WARP_WIDE_INSTR_OFFSETS
	.align		4
        /*0034*/ 	.byte	0x04, 0x31
        /*0036*/ 	.short	(.L_13 - .L_12)


	//   ....[0]....
.L_12:
        /*0038*/ 	.word	0x000000b0


	//----- nvinfo : EIATTR_VRC_CTA_INIT_COUNT
	.align		4
.L_13:
        /*003c*/ 	.byte	0x02, 0x4a
	.zero		1
	.zero		1


	//----- nvinfo : EIATTR_EXIT_INSTR_OFFSETS
	.align		4
        /*0040*/ 	.byte	0x04, 0x1c
        /*0042*/ 	.short	(.L_15 - .L_14)


	//   ....[0]....
.L_14:
        /*0044*/ 	.word	0x00000080


	//   ....[1]....
        /*0048*/ 	.word	0x00000100


	//----- nvinfo : EIATTR_CBANK_PARAM_SIZE
	.align		4
.L_15:
        /*004c*/ 	.byte	0x03, 0x19
        /*004e*/ 	.short	0x0010


	//----- nvinfo : EIATTR_PARAM_CBANK
	.align		4
        /*0050*/ 	.byte	0x04, 0x0a
        /*0052*/ 	.short	(.L_17 - .L_16)
	.align		4
.L_16:
        /*0054*/ 	.word	index@(.nv.constant0._Z9CUDAcountPcPj)
        /*0058*/ 	.short	0x0380
        /*005a*/ 	.short	0x0010


	//----- nvinfo : EIATTR_SW_WAR
	.align		4
.L_17:
        /*005c*/ 	.byte	0x04, 0x36
        /*005e*/ 	.short	(.L_19 - .L_18)
.L_18:
        /*0060*/ 	.word	0x00000008
.L_19:


//--------------------- .nv.callgraph             --------------------------
	.section	.nv.callgraph,"",@"SHT_CUDA_CALLGRAPH"
	.align	4
	.sectionentsize	8
	.align		4
        /*0000*/ 	.word	0x00000000
	.align		4
        /*0004*/ 	.word	0xffffffff
	.align		4
        /*0008*/ 	.word	0x00000000
	.align		4
        /*000c*/ 	.word	0xfffffffe
	.align		4
        /*0010*/ 	.word	0x00000000
	.align		4
        /*0014*/ 	.word	0xfffffffd
	.align		4
        /*0018*/ 	.word	0x00000000
	.align		4
        /*001c*/ 	.word	0xfffffffc


//--------------------- .text._Z9CUDAcountPcPj    --------------------------
	.section	.text._Z9CUDAcountPcPj,"ax",@progbits
	.align	128
        .global         _Z9CUDAcountPcPj
        .type           _Z9CUDAcountPcPj,@function
        .size           _Z9CUDAcountPcPj,(.L_x_1 - _Z9CUDAcountPcPj)
        .other          _Z9CUDAcountPcPj,@"STO_CUDA_ENTRY STV_DEFAULT"
_Z9CUDAcountPcPj:
.text._Z9CUDAcountPcPj:
[----:B------:R-:W-:Y:S01]  /*0000*/  LDC R1, c[0x0][0x37c] ;  /* 0x0000df00ff017b82 */ /* 0x000fe20000000800 */
[----:B------:R-:W0:Y:S01]  /*0010*/  S2R R2, SR_TID.X ;  /* 0x0000000000027919 */ /* 0x000e220000002100 */
[----:B------:R-:W0:Y:S01]  /*0020*/  LDCU.64 UR6, c[0x0][0x380] ;  /* 0x00007000ff0677ac */ /* 0x000e220008000a00 */
[----:B------:R-:W1:Y:S01]  /*0030*/  LDCU.64 UR4, c[0x0][0x358] ;  /* 0x00006b00ff0477ac */ /* 0x000e620008000a00 */
[----:B0-----:R-:W-:-:S05]  /*0040*/  IADD3 R2, P0, PT, R2, UR6, RZ ;  /* 0x0000000602027c10 */ /* 0x001fca000ff1e0ff */
[----:B------:R-:W-:-:S05]  /*0050*/  IMAD.X R3, RZ, RZ, UR7, P0 ;  /* 0x00000007ff037e24 */ /* 0x000fca00080e06ff */
[----:B-1----:R-:W2:Y:S02]  /*0060*/  LDG.E.U8 R2, desc[UR4][R2.64] ;  /* 0x0000000402027981 */ /* 0x002ea4000c1e1100 */
[----:B--2---:R-:W-:-:S13]  /*0070*/  ISETP.NE.AND P0, PT, R2, 0x61, PT ;  /* 0x000000610200780c */ /* 0x004fda0003f05270 */
[----:B------:R-:W-:Y:S05]  /*0080*/  @P0 EXIT ;  /* 0x000000000000094d */ /* 0x000fea0003800000 */
[----:B------:R-:W0:Y:S01]  /*0090*/  S2R R0, SR_LANEID ;  /* 0x0000000000007919 */ /* 0x000e220000000000 */
[----:B------:R-:W1:Y:S01]  /*00a0*/  LDC.64 R2, c[0x0][0x388] ;  /* 0x0000e200ff027b82 */ /* 0x000e620000000a00 */
[----:B------:R-:W-:Y:S02]  /*00b0*/  VOTEU.ANY UR6, UPT, PT ;  /* 0x0000000000067886 */ /* 0x000fe400038e0100 */
[----:B------:R-:W-:Y:S02]  /*00c0*/  UFLO.U32 UR7, UR6 ;  /* 0x00000006000772bd */ /* 0x000fe400080e0000 */
[----:B------:R-:W1:Y:S04]  /*00d0*/  POPC R5, UR6 ;  /* 0x0000000600057d09 */ /* 0x000e680008000000 */
[----:B0-----:R-:W-:-:S13]  /*00e0*/  ISETP.EQ.U32.AND P0, PT, R0, UR7, PT ;  /* 0x0000000700007c0c */ /* 0x001fda000bf02070 */
[----:B-1----:R-:W-:Y:S01]  /*00f0*/  @P0 REDG.E.ADD.STRONG.GPU desc[UR4][R2.64], R5 ;  /* 0x000000050200098e */ /* 0x002fe2000c12e104 */
[----:B------:R-:W-:Y:S05]  /*0100*/  EXIT ;  /* 0x000000000000794d */ /* 0x000fea0003800000 */
.L_x_0:
[----:B------:R-:W-:-:S00]  /*0110*/  BRA `(.L_x_0) ;  /* 0xfffffffc00fc7947 */ /* 0x000fc0000383ffff */
[----:B------:R-:W-:-:S00]  /*0120*/  NOP ;  /* 0x0000000000007918 */ /* 0x000fc00000000000 */
        /* <DEDUP_REMOVED lines=13> */
.L_x_1:


//--------------------- .nv.shared.reserved.0     --------------------------
	.section	.nv.shared.reserved.0,"aw",@nobits
	.weak		__nv_reservedSMEM_offset_0_alias
	.size		__nv_reservedSMEM_offset_0_alias, 0, 64
	.other		__nv_reservedSMEM_offset_0_alias,@"STO_CUDA_RESERVED_SHARED STV_DEFAULT"
__nv_reservedSMEM_offset_0_alias:
	.zero		0
	.zero		64


//--------------------- .nv.constant0._Z9CUDAcountPcPj --------------------------
	.section	.nv.constant0._Z9CUDAcountPcPj,"a",@progbits
	.sectionflags	@""
	.align	4
.nv.constant0._Z9CUDAcountPcPj:
	.zero		912


//--------------------- SYMBOLS --------------------------

	.type		.nv.reservedSmem.offset0,@object
	.size		.nv.reservedSmem.offset0,0x4
